//
// Generated by NVIDIA NVVM Compiler
//
// Compiler Build ID: CL-36424714
// Cuda compilation tools, release 13.0, V13.0.88
// Based on NVVM 20.0.0
//

.version 9.0
.target sm_100
.address_size 64

	// .globl	_Z7computePcS_

.visible .entry _Z7computePcS_(
	.param .u64 .ptr .align 1 _Z7computePcS__param_0,
	.param .u64 .ptr .align 1 _Z7computePcS__param_1
)
{
	.reg .pred 	%p<3>;
	.reg .b16 	%rs<4>;
	.reg .b32 	%r<2>;
	.reg .b64 	%rd<8>;

	ld.param.u64 	%rd2, [_Z7computePcS__param_0];
	ld.param.u64 	%rd3, [_Z7computePcS__param_1];
	cvta.to.global.u64 	%rd1, %rd3;
	mov.u32 	%r1, %tid.x;
	setp.ne.s32 	%p1, %r1, 0;
	@%p1 bra 	$L__BB0_2;
	mov.b16 	%rs3, 45;
	st.global.u8 	[%rd1], %rs3;
	bar.sync 	0;
	bra.uni 	$L__BB0_3;
$L__BB0_2:
	cvta.to.global.u64 	%rd4, %rd2;
	cvt.u64.u32 	%rd5, %r1;
	add.s64 	%rd6, %rd4, %rd5;
	ld.global.u8 	%rs1, [%rd6];
	setp.eq.s16 	%p2, %rs1, 68;
	selp.b16 	%rs2, 43, 45, %p2;
	add.s64 	%rd7, %rd1, %rd5;
	st.global.u8 	[%rd7], %rs2;
	bar.sync 	0;
$L__BB0_3:
	ret;

}


// ===== COMPILED SASS (sm_100) =====

	.target	sm_100

	.elftype	@"ET_EXEC"


//--------------------- .note.nv.tkinfo           --------------------------
	.section	.note.nv.tkinfo,"",@"SHT_NOTE"
	.sectionflags	@"SHF_NOTE_NV_TKINFO"
	.tkinfo
        /*0018*/ 	.word	0x00000002
        /*0030*/ 	.string	""
        /*0030*/ 	.string	"ptxas"
        /*0030*/ 	.string	"Cuda compilation tools, release 13.0, V13.0.88"
        /*0030*/ 	.string	"Build cuda_13.0.r13.0/compiler.36424714_0"
        /*0030*/ 	.string	"-arch sm_100 -m 64 "



//--------------------- .note.nv.cuinfo           --------------------------
	.section	.note.nv.cuinfo,"",@"SHT_NOTE"
	.sectionflags	@"SHF_NOTE_NV_CUINFO"
        /*0018*/ 	.short	0x0002
        /*001a*/ 	.short	0x0064
        /*001c*/ 	.short	0x0082
	.zero		2


//--------------------- .nv.info                  --------------------------
	.section	.nv.info,"",@"SHT_CUDA_INFO"
	.align	4


	//----- nvinfo : EIATTR_REGCOUNT
	.align		4
        /*0000*/ 	.byte	0x04, 0x2f
        /*0002*/ 	.short	(.L_1 - .L_0)
	.align		4
.L_0:
        /*0004*/ 	.word	index@(_Z7computePcS_)
        /*0008*/ 	.word	0x0000000a


	//----- nvinfo : EIATTR_FRAME_SIZE
	.align		4
.L_1:
        /*000c*/ 	.byte	0x04, 0x11
        /*000e*/ 	.short	(.L_3 - .L_2)
	.align		4
.L_2:
        /*0010*/ 	.word	index@(_Z7computePcS_)
        /*0014*/ 	.word	0x00000000


	//----- nvinfo : EIATTR_MIN_STACK_SIZE
	.align		4
.L_3:
        /*0018*/ 	.byte	0x04, 0x12
        /*001a*/ 	.short	(.L_5 - .L_4)
	.align		4
.L_4:
        /*001c*/ 	.word	index@(_Z7computePcS_)
        /*0020*/ 	.word	0x00000000
.L_5:


//--------------------- .nv.compat                --------------------------
	.section	.nv.compat,"",@"SHT_CUDA_COMPAT_INFO"
	.align	4
        /*0000*/ 	.byte	0x02, 0x09, 0x00, 0x00, 0x02, 0x02, 0x01, 0x00, 0x02, 0x05, 0x05, 0x00, 0x03, 0x07, 0x01, 0x01
        /*0010*/ 	.byte	0x02, 0x03, 0x00, 0x00, 0x02, 0x06, 0x01, 0x00, 0x04, 0x0b, 0x08, 0x00, 0x09, 0x00, 0x00, 0x00
        /*0020*/ 	.byte	0x00, 0x00, 0x00, 0x00


//--------------------- .nv.info._Z7computePcS_   --------------------------
	.section	.nv.info._Z7computePcS_,"",@"SHT_CUDA_INFO"
	.sectionflags	@""
	.align	4


	//----- nvinfo : EIATTR_CUDA_API_VERSION
	.align		4
        /*0000*/ 	.byte	0x04, 0x37
        /*0002*/ 	.short	(.L_7 - .L_6)
.L_6:
        /*0004*/ 	.word	0x00000082


	//----- nvinfo : EIATTR_KPARAM_INFO
	.align		4
.L_7:
        /*0008*/ 	.byte	0x04, 0x17
        /*000a*/ 	.short	(.L_9 - .L_8)
.L_8:
        /*000c*/ 	.word	0x00000000
        /*0010*/ 	.short	0x0001
        /*0012*/ 	.short	0x0008
        /*0014*/ 	.byte	0x00, 0xf5, 0x21, 0x00


	//----- nvinfo : EIATTR_KPARAM_INFO
	.align		4
.L_9:
        /*0018*/ 	.byte	0x04, 0x17
        /*001a*/ 	.short	(.L_11 - .L_10)
.L_10:
        /*001c*/ 	.word	0x00000000
        /*0020*/ 	.short	0x0000
        /*0022*/ 	.short	0x0000
        /*0024*/ 	.byte	0x00, 0xf5, 0x21, 0x00


	//----- nvinfo : EIATTR_SPARSE_MMA_MASK
	.align		4
.L_11:
        /*0028*/ 	.byte	0x03, 0x50
        /*002a*/ 	.short	0x0000


	//----- nvinfo : EIATTR_MAXREG_COUNT
	.align		4
        /*002c*/ 	.byte	0x03, 0x1b
        /*002e*/ 	.short	0x00ff


	//----- nvinfo : EIATTR_NUM_BARRIERS
	.align		4
        /*0030*/ 	.byte	0x02, 0x4c
        /*0032*/ 	.byte	0x01
	.zero		1


	//----- nvinfo : EIATTR_MERCURY_ISA_VERSION
	.align		4
        /*0034*/ 	.byte	0x03, 0x5f
        /*0036*/ 	.short	0x0101


	//----- nvinfo : EIATTR_VRC_CTA_INIT_COUNT
	.align		4
        /*0038*/ 	.byte	0x02, 0x4a
	.zero		1
	.zero		1


	//----- nvinfo : EIATTR_EXIT_INSTR_OFFSETS
	.align		4
        /*003c*/ 	.byte	0x04, 0x1c
        /*003e*/ 	.short	(.L_13 - .L_12)


	//   ....[0]....
.L_12:
        /*0040*/ 	.word	0x00000080


	//   ....[1]....
        /*0044*/ 	.word	0x00000150


	//----- nvinfo : EIATTR_CBANK_PARAM_SIZE
	.align		4
.L_13:
        /*0048*/ 	.byte	0x03, 0x19
        /*004a*/ 	.short	0x0010


	//----- nvinfo : EIATTR_PARAM_CBANK
	.align		4
        /*004c*/ 	.byte	0x04, 0x0a
        /*004e*/ 	.short	(.L_15 - .L_14)
	.align		4
.L_14:
        /*0050*/ 	.word	index@(.nv.constant0._Z7computePcS_)
        /*0054*/ 	.short	0x0380
        /*0056*/ 	.short	0x0010


	//----- nvinfo : EIATTR_SW_WAR
	.align		4
.L_15:
        /*0058*/ 	.byte	0x04, 0x36
        /*005a*/ 	.short	(.L_17 - .L_16)
.L_16:
        /*005c*/ 	.word	0x00000008
.L_17:


//--------------------- .nv.callgraph             --------------------------
	.section	.nv.callgraph,"",@"SHT_CUDA_CALLGRAPH"
	.align	4
	.sectionentsize	8
	.align		4
        /*0000*/ 	.word	0x00000000
	.align		4
        /*0004*/ 	.word	0xffffffff
	.align		4
        /*0008*/ 	.word	0x00000000
	.align		4
        /*000c*/ 	.word	0xfffffffe
	.align		4
        /*0010*/ 	.word	0x00000000
	.align		4
        /*0014*/ 	.word	0xfffffffd
	.align		4
        /*0018*/ 	.word	0x00000000
	.align		4
        /*001c*/ 	.word	0xfffffffc


//--------------------- .text._Z7computePcS_      --------------------------
	.section	.text._Z7computePcS_,"ax",@progbits
	.align	128
        .global         _Z7computePcS_
        .type           _Z7computePcS_,@function
        .size           _Z7computePcS_,(.L_x_1 - _Z7computePcS_)
        .other          _Z7computePcS_,@"STO_CUDA_ENTRY STV_DEFAULT"
_Z7computePcS_:
.text._Z7computePcS_:
[----:B------:R-:W-:Y:S01]  /*0000*/  LDC R1, c[0x0][0x37c] ;  /* 0x0000df00ff017b82 */ /* 0x000fe20000000800 */
[----:B------:R-:W0:Y:S01]  /*0010*/  S2R R4, SR_TID.X ;  /* 0x0000000000047919 */ /* 0x000e220000002100 */
[----:B------:R-:W1:Y:S01]  /*0020*/  LDCU.64 UR4, c[0x0][0x358] ;  /* 0x00006b00ff0477ac */ /* 0x000e620008000a00 */
[----:B------:R-:W-:Y:S01]  /*0030*/  IMAD.MOV.U32 R0, RZ, RZ, 0x2d ;  /* 0x0000002dff007424 */ /* 0x000fe200078e00ff */
[----:B0-----:R-:W-:-:S13]  /*0040*/  ISETP.NE.AND P0, PT, R4, RZ, PT ;  /* 0x000000ff0400720c */ /* 0x001fda0003f05270 */
[----:B------:R-:W1:Y:S02]  /*0050*/  @!P0 LDC.64 R2, c[0x0][0x388] ;  /* 0x0000e200ff028b82 */ /* 0x000e640000000a00 */
[----:B-1----:R0:W-:Y:S06]  /*0060*/  @!P0 STG.E.U8 desc[UR4][R2.64], R0 ;  /* 0x0000000002008986 */ /* 0x0021ec000c101104 */
[----:B------:R-:W-:Y:S06]  /*0070*/  @!P0 BAR.SYNC.DEFER_BLOCKING 0x0 ;  /* 0x0000000000008b1d */ /* 0x000fec0000010000 */
[----:B------:R-:W-:Y:S05]  /*0080*/  @!P0 EXIT ;  /* 0x000000000000894d */ /* 0x000fea0003800000 */
[----:B------:R-:W0:Y:S02]  /*0090*/  LDCU.128 UR8, c[0x0][0x380] ;  /* 0x00007000ff0877ac */ /* 0x000e240008000c00 */
[----:B0-----:R-:W-:-:S05]  /*00a0*/  IADD3 R2, P0, PT, R4, UR8, RZ ;  /* 0x0000000804027c10 */ /* 0x001fca000ff1e0ff */
[----:B------:R-:W-:-:S05]  /*00b0*/  IMAD.X R3, RZ, RZ, UR9, P0 ;  /* 0x00000009ff037e24 */ /* 0x000fca00080e06ff */
[----:B------:R-:W2:Y:S01]  /*00c0*/  LDG.E.U8 R2, desc[UR4][R2.64] ;  /* 0x0000000402027981 */ /* 0x000ea2000c1e1100 */
[----:B------:R-:W-:Y:S01]  /*00d0*/  IMAD.MOV.U32 R7, RZ, RZ, 0x2d ;  /* 0x0000002dff077424 */ /* 0x000fe200078e00ff */
[----:B------:R-:W-:Y:S01]  /*00e0*/  IADD3 R4, P1, PT, R4, UR10, RZ ;  /* 0x0000000a04047c10 */ /* 0x000fe2000ff3e0ff */
[----:B------:R-:W-:Y:S05]  /*00f0*/  WARPSYNC.ALL ;  /* 0x0000000000007948 */ /* 0x000fea0003800000 */
[----:B------:R-:W-:Y:S01]  /*0100*/  IMAD.X R5, RZ, RZ, UR11, P1 ;  /* 0x0000000bff057e24 */ /* 0x000fe200088e06ff */
[----:B--2---:R-:W-:-:S04]  /*0110*/  ISETP.NE.AND P0, PT, R2, 0x44, PT ;  /* 0x000000440200780c */ /* 0x004fc80003f05270 */
[----:B------:R-:W-:-:S05]  /*0120*/  SEL R7, R7, 0x2b, P0 ;  /* 0x0000002b07077807 */ /* 0x000fca0000000000 */
[----:B------:R-:W-:Y:S01]  /*0130*/  STG.E.U8 desc[UR4][R4.64], R7 ;  /* 0x0000000704007986 */ /* 0x000fe2000c101104 */
[----:B------:R-:W-:Y:S06]  /*0140*/  BAR.SYNC.DEFER_BLOCKING 0x0 ;  /* 0x0000000000007b1d */ /* 0x000fec0000010000 */
[----:B------:R-:W-:Y:S05]  /*0150*/  EXIT ;  /* 0x000000000000794d */ /* 0x000fea0003800000 */
.L_x_0:
[----:B------:R-:W-:-:S00]  /*0160*/  BRA `(.L_x_0) ;  /* 0xfffffffc00fc7947 */ /* 0x000fc0000383ffff */
[----:B------:R-:W-:-:S00]  /*0170*/  NOP ;  /* 0x0000000000007918 */ /* 0x000fc00000000000 */
        /* <DEDUP_REMOVED lines=8> */
.L_x_1:


//--------------------- .nv.shared.reserved.0     --------------------------
	.section	.nv.shared.reserved.0,"aw",@nobits
	.weak		__nv_reservedSMEM_offset_0_alias
	.size		__nv_reservedSMEM_offset_0_alias, 0, 64
	.other		__nv_reservedSMEM_offset_0_alias,@"STO_CUDA_RESERVED_SHARED STV_DEFAULT"
__nv_reservedSMEM_offset_0_alias:
	.zero		0
	.zero		64


//--------------------- .nv.constant0._Z7computePcS_ --------------------------
	.section	.nv.constant0._Z7computePcS_,"a",@progbits
	.sectionflags	@""
	.align	4
.nv.constant0._Z7computePcS_:
	.zero		912


//--------------------- SYMBOLS --------------------------

	.type		.nv.reservedSmem.offset0,@object
	.size		.nv.reservedSmem.offset0,0x4
